//
// Generated by NVIDIA NVVM Compiler
//
// Compiler Build ID: CL-36424714
// Cuda compilation tools, release 13.0, V13.0.88
// Based on NVVM 20.0.0
//

.version 9.0
.target sm_100
.address_size 64

	// .globl	_Z3sumPdS_
.global .align 8 .b8 d_z[80];
// _ZZ3sumPdS_E13__shared__s_x has been demoted
// _ZZ3sumPdS_E14__shared__s_x2 has been demoted
// _ZZ3sumPdS_E13__shared__s_y has been demoted
// _ZZ3sumPdS_E14__shared__s_xy has been demoted

.visible .entry _Z3sumPdS_(
	.param .u64 .ptr .align 1 _Z3sumPdS__param_0,
	.param .u64 .ptr .align 1 _Z3sumPdS__param_1
)
{
	.reg .pred 	%p<50>;
	.reg .b32 	%r<103>;
	.reg .b64 	%rd<9>;
	.reg .b64 	%fd<84>;
	// demoted variable
	.shared .align 8 .b8 _ZZ3sumPdS_E13__shared__s_x[1024];
	// demoted variable
	.shared .align 8 .b8 _ZZ3sumPdS_E14__shared__s_x2[1024];
	// demoted variable
	.shared .align 8 .b8 _ZZ3sumPdS_E13__shared__s_y[1024];
	// demoted variable
	.shared .align 8 .b8 _ZZ3sumPdS_E14__shared__s_xy[1024];
	ld.param.u64 	%rd1, [_Z3sumPdS__param_0];
	ld.param.u64 	%rd2, [_Z3sumPdS__param_1];
	mov.u32 	%r1, %tid.x;
	mov.u32 	%r10, %ctaid.x;
	mov.u32 	%r102, %ntid.x;
	mad.lo.s32 	%r3, %r10, %r102, %r1;
	setp.gt.s32 	%p1, %r3, 4;
	mov.f64 	%fd82, 0d0000000000000000;
	@%p1 bra 	$L__BB0_2;
	cvta.to.global.u64 	%rd3, %rd1;
	mul.wide.s32 	%rd4, %r3, 8;
	add.s64 	%rd5, %rd3, %rd4;
	ld.global.f64 	%fd82, [%rd5];
$L__BB0_2:
	setp.gt.s32 	%p2, %r3, 4;
	setp.lt.s32 	%p3, %r3, 5;
	shl.b32 	%r11, %r1, 3;
	mov.u32 	%r12, _ZZ3sumPdS_E13__shared__s_x;
	add.s32 	%r4, %r12, %r11;
	st.shared.f64 	[%r4], %fd82;
	mul.f64 	%fd11, %fd82, %fd82;
	selp.f64 	%fd12, %fd11, 0d0000000000000000, %p3;
	mov.u32 	%r13, _ZZ3sumPdS_E14__shared__s_x2;
	add.s32 	%r5, %r13, %r11;
	st.shared.f64 	[%r5], %fd12;
	mov.f64 	%fd83, 0d0000000000000000;
	@%p2 bra 	$L__BB0_4;
	cvta.to.global.u64 	%rd6, %rd2;
	mul.wide.s32 	%rd7, %r3, 8;
	add.s64 	%rd8, %rd6, %rd7;
	ld.global.f64 	%fd83, [%rd8];
$L__BB0_4:
	setp.lt.s32 	%p4, %r3, 5;
	mov.u32 	%r15, _ZZ3sumPdS_E13__shared__s_y;
	add.s32 	%r6, %r15, %r11;
	st.shared.f64 	[%r6], %fd83;
	mul.f64 	%fd13, %fd82, %fd83;
	selp.f64 	%fd14, %fd13, 0d0000000000000000, %p4;
	mov.u32 	%r16, _ZZ3sumPdS_E14__shared__s_xy;
	add.s32 	%r7, %r16, %r11;
	st.shared.f64 	[%r7], %fd14;
	bar.sync 	0;
	setp.lt.u32 	%p5, %r102, 64;
	@%p5 bra 	$L__BB0_8;
$L__BB0_5:
	shr.u32 	%r9, %r102, 1;
	setp.ge.u32 	%p6, %r1, %r9;
	@%p6 bra 	$L__BB0_7;
	shl.b32 	%r17, %r9, 3;
	add.s32 	%r18, %r4, %r17;
	ld.shared.f64 	%fd15, [%r18];
	ld.shared.f64 	%fd16, [%r4];
	add.f64 	%fd17, %fd15, %fd16;
	st.shared.f64 	[%r4], %fd17;
	add.s32 	%r19, %r6, %r17;
	ld.shared.f64 	%fd18, [%r19];
	ld.shared.f64 	%fd19, [%r6];
	add.f64 	%fd20, %fd18, %fd19;
	st.shared.f64 	[%r6], %fd20;
	add.s32 	%r20, %r5, %r17;
	ld.shared.f64 	%fd21, [%r20];
	ld.shared.f64 	%fd22, [%r5];
	add.f64 	%fd23, %fd21, %fd22;
	st.shared.f64 	[%r5], %fd23;
	add.s32 	%r21, %r7, %r17;
	ld.shared.f64 	%fd24, [%r21];
	ld.shared.f64 	%fd25, [%r7];
	add.f64 	%fd26, %fd24, %fd25;
	st.shared.f64 	[%r7], %fd26;
$L__BB0_7:
	bar.sync 	0;
	setp.gt.u32 	%p7, %r102, 127;
	mov.u32 	%r102, %r9;
	@%p7 bra 	$L__BB0_5;
$L__BB0_8:
	ld.shared.f64 	%fd33, [%r7];
	ld.shared.f64 	%fd31, [%r5];
	ld.shared.f64 	%fd29, [%r4];
	ld.shared.f64 	%fd27, [%r6];
	// begin inline asm
	mov.b64 {%r22,%r23}, %fd27;
	// end inline asm
	shfl.sync.down.b32	%r25|%p8, %r23, 16, 31, -1;
	shfl.sync.down.b32	%r24|%p9, %r22, 16, 31, -1;
	// begin inline asm
	mov.b64 %fd28, {%r24,%r25};
	// end inline asm
	add.f64 	%fd35, %fd27, %fd28;
	// begin inline asm
	mov.b64 {%r26,%r27}, %fd29;
	// end inline asm
	shfl.sync.down.b32	%r29|%p10, %r27, 16, 31, -1;
	shfl.sync.down.b32	%r28|%p11, %r26, 16, 31, -1;
	// begin inline asm
	mov.b64 %fd30, {%r28,%r29};
	// end inline asm
	add.f64 	%fd37, %fd29, %fd30;
	// begin inline asm
	mov.b64 {%r30,%r31}, %fd31;
	// end inline asm
	shfl.sync.down.b32	%r33|%p12, %r31, 16, 31, -1;
	shfl.sync.down.b32	%r32|%p13, %r30, 16, 31, -1;
	// begin inline asm
	mov.b64 %fd32, {%r32,%r33};
	// end inline asm
	add.f64 	%fd39, %fd31, %fd32;
	// begin inline asm
	mov.b64 {%r34,%r35}, %fd33;
	// end inline asm
	shfl.sync.down.b32	%r37|%p14, %r35, 16, 31, -1;
	shfl.sync.down.b32	%r36|%p15, %r34, 16, 31, -1;
	// begin inline asm
	mov.b64 %fd34, {%r36,%r37};
	// end inline asm
	add.f64 	%fd41, %fd33, %fd34;
	// begin inline asm
	mov.b64 {%r38,%r39}, %fd35;
	// end inline asm
	shfl.sync.down.b32	%r41|%p16, %r39, 8, 31, -1;
	shfl.sync.down.b32	%r40|%p17, %r38, 8, 31, -1;
	// begin inline asm
	mov.b64 %fd36, {%r40,%r41};
	// end inline asm
	add.f64 	%fd43, %fd35, %fd36;
	// begin inline asm
	mov.b64 {%r42,%r43}, %fd37;
	// end inline asm
	shfl.sync.down.b32	%r45|%p18, %r43, 8, 31, -1;
	shfl.sync.down.b32	%r44|%p19, %r42, 8, 31, -1;
	// begin inline asm
	mov.b64 %fd38, {%r44,%r45};
	// end inline asm
	add.f64 	%fd45, %fd37, %fd38;
	// begin inline asm
	mov.b64 {%r46,%r47}, %fd39;
	// end inline asm
	shfl.sync.down.b32	%r49|%p20, %r47, 8, 31, -1;
	shfl.sync.down.b32	%r48|%p21, %r46, 8, 31, -1;
	// begin inline asm
	mov.b64 %fd40, {%r48,%r49};
	// end inline asm
	add.f64 	%fd47, %fd39, %fd40;
	// begin inline asm
	mov.b64 {%r50,%r51}, %fd41;
	// end inline asm
	shfl.sync.down.b32	%r53|%p22, %r51, 8, 31, -1;
	shfl.sync.down.b32	%r52|%p23, %r50, 8, 31, -1;
	// begin inline asm
	mov.b64 %fd42, {%r52,%r53};
	// end inline asm
	add.f64 	%fd49, %fd41, %fd42;
	// begin inline asm
	mov.b64 {%r54,%r55}, %fd43;
	// end inline asm
	shfl.sync.down.b32	%r57|%p24, %r55, 4, 31, -1;
	shfl.sync.down.b32	%r56|%p25, %r54, 4, 31, -1;
	// begin inline asm
	mov.b64 %fd44, {%r56,%r57};
	// end inline asm
	add.f64 	%fd51, %fd43, %fd44;
	// begin inline asm
	mov.b64 {%r58,%r59}, %fd45;
	// end inline asm
	shfl.sync.down.b32	%r61|%p26, %r59, 4, 31, -1;
	shfl.sync.down.b32	%r60|%p27, %r58, 4, 31, -1;
	// begin inline asm
	mov.b64 %fd46, {%r60,%r61};
	// end inline asm
	add.f64 	%fd53, %fd45, %fd46;
	// begin inline asm
	mov.b64 {%r62,%r63}, %fd47;
	// end inline asm
	shfl.sync.down.b32	%r65|%p28, %r63, 4, 31, -1;
	shfl.sync.down.b32	%r64|%p29, %r62, 4, 31, -1;
	// begin inline asm
	mov.b64 %fd48, {%r64,%r65};
	// end inline asm
	add.f64 	%fd55, %fd47, %fd48;
	// begin inline asm
	mov.b64 {%r66,%r67}, %fd49;
	// end inline asm
	shfl.sync.down.b32	%r69|%p30, %r67, 4, 31, -1;
	shfl.sync.down.b32	%r68|%p31, %r66, 4, 31, -1;
	// begin inline asm
	mov.b64 %fd50, {%r68,%r69};
	// end inline asm
	add.f64 	%fd57, %fd49, %fd50;
	// begin inline asm
	mov.b64 {%r70,%r71}, %fd51;
	// end inline asm
	shfl.sync.down.b32	%r73|%p32, %r71, 2, 31, -1;
	shfl.sync.down.b32	%r72|%p33, %r70, 2, 31, -1;
	// begin inline asm
	mov.b64 %fd52, {%r72,%r73};
	// end inline asm
	add.f64 	%fd59, %fd51, %fd52;
	// begin inline asm
	mov.b64 {%r74,%r75}, %fd53;
	// end inline asm
	shfl.sync.down.b32	%r77|%p34, %r75, 2, 31, -1;
	shfl.sync.down.b32	%r76|%p35, %r74, 2, 31, -1;
	// begin inline asm
	mov.b64 %fd54, {%r76,%r77};
	// end inline asm
	add.f64 	%fd61, %fd53, %fd54;
	// begin inline asm
	mov.b64 {%r78,%r79}, %fd55;
	// end inline asm
	shfl.sync.down.b32	%r81|%p36, %r79, 2, 31, -1;
	shfl.sync.down.b32	%r80|%p37, %r78, 2, 31, -1;
	// begin inline asm
	mov.b64 %fd56, {%r80,%r81};
	// end inline asm
	add.f64 	%fd63, %fd55, %fd56;
	// begin inline asm
	mov.b64 {%r82,%r83}, %fd57;
	// end inline asm
	shfl.sync.down.b32	%r85|%p38, %r83, 2, 31, -1;
	shfl.sync.down.b32	%r84|%p39, %r82, 2, 31, -1;
	// begin inline asm
	mov.b64 %fd58, {%r84,%r85};
	// end inline asm
	add.f64 	%fd65, %fd57, %fd58;
	// begin inline asm
	mov.b64 {%r86,%r87}, %fd59;
	// end inline asm
	shfl.sync.down.b32	%r89|%p40, %r87, 1, 31, -1;
	shfl.sync.down.b32	%r88|%p41, %r86, 1, 31, -1;
	// begin inline asm
	mov.b64 %fd60, {%r88,%r89};
	// end inline asm
	add.f64 	%fd5, %fd59, %fd60;
	// begin inline asm
	mov.b64 {%r90,%r91}, %fd61;
	// end inline asm
	shfl.sync.down.b32	%r93|%p42, %r91, 1, 31, -1;
	shfl.sync.down.b32	%r92|%p43, %r90, 1, 31, -1;
	// begin inline asm
	mov.b64 %fd62, {%r92,%r93};
	// end inline asm
	add.f64 	%fd6, %fd61, %fd62;
	// begin inline asm
	mov.b64 {%r94,%r95}, %fd63;
	// end inline asm
	shfl.sync.down.b32	%r97|%p44, %r95, 1, 31, -1;
	shfl.sync.down.b32	%r96|%p45, %r94, 1, 31, -1;
	// begin inline asm
	mov.b64 %fd64, {%r96,%r97};
	// end inline asm
	add.f64 	%fd7, %fd63, %fd64;
	// begin inline asm
	mov.b64 {%r98,%r99}, %fd65;
	// end inline asm
	shfl.sync.down.b32	%r101|%p46, %r99, 1, 31, -1;
	shfl.sync.down.b32	%r100|%p47, %r98, 1, 31, -1;
	// begin inline asm
	mov.b64 %fd66, {%r100,%r101};
	// end inline asm
	add.f64 	%fd8, %fd65, %fd66;
	setp.ne.s32 	%p48, %r1, 0;
	@%p48 bra 	$L__BB0_10;
	atom.global.add.f64 	%fd67, [d_z], %fd6;
	atom.global.add.f64 	%fd68, [d_z+8], %fd5;
	atom.global.add.f64 	%fd69, [d_z+16], %fd7;
	atom.global.add.f64 	%fd70, [d_z+24], %fd8;
$L__BB0_10:
	setp.ne.s32 	%p49, %r3, 0;
	@%p49 bra 	$L__BB0_12;
	ld.global.f64 	%fd71, [d_z+24];
	ld.global.f64 	%fd72, [d_z];
	ld.global.f64 	%fd73, [d_z+8];
	mul.f64 	%fd74, %fd72, %fd73;
	div.rn.f64 	%fd75, %fd74, 0d4014000000000000;
	sub.f64 	%fd76, %fd71, %fd75;
	ld.global.f64 	%fd77, [d_z+16];
	mul.f64 	%fd78, %fd72, %fd72;
	div.rn.f64 	%fd79, %fd78, 0d4014000000000000;
	sub.f64 	%fd80, %fd77, %fd79;
	div.rn.f64 	%fd81, %fd76, %fd80;
	st.global.f64 	[d_z+32], %fd81;
$L__BB0_12:
	ret;

}


// ===== COMPILED SASS (sm_100) =====

	.target	sm_100

	.elftype	@"ET_EXEC"


//--------------------- .note.nv.tkinfo           --------------------------
	.section	.note.nv.tkinfo,"",@"SHT_NOTE"
	.sectionflags	@"SHF_NOTE_NV_TKINFO"
	.tkinfo
        /*0018*/ 	.word	0x00000002
        /*0030*/ 	.string	""
        /*0030*/ 	.string	"ptxas"
        /*0030*/ 	.string	"Cuda compilation tools, release 13.0, V13.0.88"
        /*0030*/ 	.string	"Build cuda_13.0.r13.0/compiler.36424714_0"
        /*0030*/ 	.string	"-arch sm_100 -m 64 "



//--------------------- .note.nv.cuinfo           --------------------------
	.section	.note.nv.cuinfo,"",@"SHT_NOTE"
	.sectionflags	@"SHF_NOTE_NV_CUINFO"
        /*0018*/ 	.short	0x0002
        /*001a*/ 	.short	0x0064
        /*001c*/ 	.short	0x0082
	.zero		2


//--------------------- .nv.info                  --------------------------
	.section	.nv.info,"",@"SHT_CUDA_INFO"
	.align	4


	//----- nvinfo : EIATTR_REGCOUNT
	.align		4
        /*0000*/ 	.byte	0x04, 0x2f
        /*0002*/ 	.short	(.L_2 - .L_1)
	.align		4
.L_1:
        /*0004*/ 	.word	index@(_Z3sumPdS_)
        /*0008*/ 	.word	0x0000001e


	//----- nvinfo : EIATTR_FRAME_SIZE
	.align		4
.L_2:
        /*000c*/ 	.byte	0x04, 0x11
        /*000e*/ 	.short	(.L_4 - .L_3)
	.align		4
.L_3:
        /*0010*/ 	.word	index@($__internal_0_$__cuda_sm20_div_rn_f64_full)
        /*0014*/ 	.word	0x00000000


	//----- nvinfo : EIATTR_FRAME_SIZE
	.align		4
.L_4:
        /*0018*/ 	.byte	0x04, 0x11
        /*001a*/ 	.short	(.L_6 - .L_5)
	.align		4
.L_5:
        /*001c*/ 	.word	index@(_Z3sumPdS_)
        /*0020*/ 	.word	0x00000000


	//----- nvinfo : EIATTR_MIN_STACK_SIZE
	.align		4
.L_6:
        /*0024*/ 	.byte	0x04, 0x12
        /*0026*/ 	.short	(.L_8 - .L_7)
	.align		4
.L_7:
        /*0028*/ 	.word	index@(_Z3sumPdS_)
        /*002c*/ 	.word	0x00000000
.L_8:


//--------------------- .nv.compat                --------------------------
	.section	.nv.compat,"",@"SHT_CUDA_COMPAT_INFO"
	.align	4
        /*0000*/ 	.byte	0x02, 0x09, 0x00, 0x00, 0x02, 0x02, 0x01, 0x00, 0x02, 0x05, 0x05, 0x00, 0x03, 0x07, 0x01, 0x01
        /*0010*/ 	.byte	0x02, 0x03, 0x00, 0x00, 0x02, 0x06, 0x01, 0x00, 0x04, 0x0b, 0x08, 0x00, 0x01, 0x00, 0x00, 0x00
        /*0020*/ 	.byte	0x00, 0x00, 0x00, 0x00


//--------------------- .nv.info._Z3sumPdS_       --------------------------
	.section	.nv.info._Z3sumPdS_,"",@"SHT_CUDA_INFO"
	.sectionflags	@""
	.align	4


	//----- nvinfo : EIATTR_CUDA_API_VERSION
	.align		4
        /*0000*/ 	.byte	0x04, 0x37
        /*0002*/ 	.short	(.L_10 - .L_9)
.L_9:
        /*0004*/ 	.word	0x00000082


	//----- nvinfo : EIATTR_KPARAM_INFO
	.align		4
.L_10:
        /*0008*/ 	.byte	0x04, 0x17
        /*000a*/ 	.short	(.L_12 - .L_11)
.L_11:
        /*000c*/ 	.word	0x00000000
        /*0010*/ 	.short	0x0001
        /*0012*/ 	.short	0x0008
        /*0014*/ 	.byte	0x00, 0xf5, 0x21, 0x00


	//----- nvinfo : EIATTR_KPARAM_INFO
	.align		4
.L_12:
        /*0018*/ 	.byte	0x04, 0x17
        /*001a*/ 	.short	(.L_14 - .L_13)
.L_13:
        /*001c*/ 	.word	0x00000000
        /*0020*/ 	.short	0x0000
        /*0022*/ 	.short	0x0000
        /*0024*/ 	.byte	0x00, 0xf5, 0x21, 0x00


	//----- nvinfo : EIATTR_SPARSE_MMA_MASK
	.align		4
.L_14:
        /*0028*/ 	.byte	0x03, 0x50
        /*002a*/ 	.short	0x0000


	//----- nvinfo : EIATTR_MAXREG_COUNT
	.align		4
        /*002c*/ 	.byte	0x03, 0x1b
        /*002e*/ 	.short	0x00ff


	//----- nvinfo : EIATTR_NUM_BARRIERS
	.align		4
        /*0030*/ 	.byte	0x02, 0x4c
        /*0032*/ 	.byte	0x01
	.zero		1


	//----- nvinfo : EIATTR_MERCURY_ISA_VERSION
	.align		4
        /*0034*/ 	.byte	0x03, 0x5f
        /*0036*/ 	.short	0x0101


	//----- nvinfo : EIATTR_COOP_GROUP_MASK_REGIDS
	.align		4
        /*0038*/ 	.byte	0x04, 0x29
        /*003a*/ 	.short	(.L_16 - .L_15)


	//   ....[0]....
.L_15:
        /*003c*/ 	.word	0xffffffff


	//   ....[1]....
        /*0040*/ 	.word	0xffffffff


	//   ....[2]....
        /*0044*/ 	.word	0xffffffff


	//   ....[3]....
        /*0048*/ 	.word	0xffffffff


	//   ....[4]....
        /*004c*/ 	.word	0xffffffff


	//   ....[5]....
        /*0050*/ 	.word	0xffffffff


	//   ....[6]....
        /*0054*/ 	.word	0xffffffff


	//   ....[7]....
        /*0058*/ 	.word	0xffffffff


	//   ....[8]....
        /*005c*/ 	.word	0xffffffff


	//   ....[9]....
        /*0060*/ 	.word	0xffffffff


	//   ....[10]....
        /*0064*/ 	.word	0xffffffff


	//   ....[11]....
        /*0068*/ 	.word	0xffffffff


	//   ....[12]....
        /*006c*/ 	.word	0xffffffff


	//   ....[13]....
        /*0070*/ 	.word	0xffffffff


	//   ....[14]....
        /*0074*/ 	.word	0xffffffff


	//   ....[15]....
        /*0078*/ 	.word	0xffffffff


	//   ....[16]....
        /*007c*/ 	.word	0xffffffff


	//   ....[17]....
        /*0080*/ 	.word	0xffffffff


	//   ....[18]....
        /*0084*/ 	.word	0xffffffff


	//   ....[19]....
        /*0088*/ 	.word	0xffffffff


	//   ....[20]....
        /*008c*/ 	.word	0xffffffff


	//   ....[21]....
        /*0090*/ 	.word	0xffffffff


	//   ....[22]....
        /*0094*/ 	.word	0xffffffff


	//   ....[23]....
        /*0098*/ 	.word	0xffffffff


	//   ....[24]....
        /*009c*/ 	.word	0xffffffff


	//   ....[25]....
        /*00a0*/ 	.word	0xffffffff


	//   ....[26]....
        /*00a4*/ 	.word	0xffffffff


	//   ....[27]....
        /*00a8*/ 	.word	0xffffffff


	//   ....[28]....
        /*00ac*/ 	.word	0xffffffff


	//   ....[29]....
        /*00b0*/ 	.word	0xffffffff


	//   ....[30]....
        /*00b4*/ 	.word	0xffffffff


	//   ....[31]....
        /*00b8*/ 	.word	0xffffffff


	//   ....[32]....
        /*00bc*/ 	.word	0xffffffff


	//   ....[33]....
        /*00c0*/ 	.word	0xffffffff


	//   ....[34]....
        /*00c4*/ 	.word	0xffffffff


	//   ....[35]....
        /*00c8*/ 	.word	0xffffffff


	//   ....[36]....
        /*00cc*/ 	.word	0xffffffff


	//   ....[37]....
        /*00d0*/ 	.word	0xffffffff


	//   ....[38]....
        /*00d4*/ 	.word	0xffffffff


	//   ....[39]....
        /*00d8*/ 	.word	0xffffffff


	//----- nvinfo : EIATTR_COOP_GROUP_INSTR_OFFSETS
	.align		4
.L_16:
        /*00dc*/ 	.byte	0x04, 0x28
        /*00de*/ 	.short	(.L_18 - .L_17)


	//   ....[0]....
.L_17:
        /*00e0*/ 	.word	0x000004e0


	//   ....[1]....
        /*00e4*/ 	.word	0x000004f0


	//   ....[2]....
        /*00e8*/ 	.word	0x00000500


	//   ....[3]....
        /*00ec*/ 	.word	0x00000510


	//   ....[4]....
        /*00f0*/ 	.word	0x00000520


	//   ....[5]....
        /*00f4*/ 	.word	0x00000530


	//   ....[6]....
        /*00f8*/ 	.word	0x00000540


	//   ....[7]....
        /*00fc*/ 	.word	0x00000550


	//   ....[8]....
        /*0100*/ 	.word	0x00000580


	//   ....[9]....
        /*0104*/ 	.word	0x00000590


	//   ....[10]....
        /*0108*/ 	.word	0x000005b0


	//   ....[11]....
        /*010c*/ 	.word	0x000005c0


	//   ....[12]....
        /*0110*/ 	.word	0x000005e0


	//   ....[13]....
        /*0114*/ 	.word	0x000005f0


	//   ....[14]....
        /*0118*/ 	.word	0x00000600


	//   ....[15]....
        /*011c*/ 	.word	0x00000610


	//   ....[16]....
        /*0120*/ 	.word	0x00000640


	//   ....[17]....
        /*0124*/ 	.word	0x00000650


	//   ....[18]....
        /*0128*/ 	.word	0x00000670


	//   ....[19]....
        /*012c*/ 	.word	0x00000680


	//   ....[20]....
        /*0130*/ 	.word	0x000006a0


	//   ....[21]....
        /*0134*/ 	.word	0x000006b0


	//   ....[22]....
        /*0138*/ 	.word	0x000006c0


	//   ....[23]....
        /*013c*/ 	.word	0x000006d0


	//   ....[24]....
        /*0140*/ 	.word	0x00000700


	//   ....[25]....
        /*0144*/ 	.word	0x00000710


	//   ....[26]....
        /*0148*/ 	.word	0x00000730


	//   ....[27]....
        /*014c*/ 	.word	0x00000740


	//   ....[28]....
        /*0150*/ 	.word	0x00000760


	//   ....[29]....
        /*0154*/ 	.word	0x00000770


	//   ....[30]....
        /*0158*/ 	.word	0x00000780


	//   ....[31]....
        /*015c*/ 	.word	0x00000790


	//   ....[32]....
        /*0160*/ 	.word	0x000007c0


	//   ....[33]....
        /*0164*/ 	.word	0x000007d0


	//   ....[34]....
        /*0168*/ 	.word	0x000007f0


	//   ....[35]....
        /*016c*/ 	.word	0x00000800


	//   ....[36]....
        /*0170*/ 	.word	0x00000820


	//   ....[37]....
        /*0174*/ 	.word	0x00000830


	//   ....[38]....
        /*0178*/ 	.word	0x00000840


	//   ....[39]....
        /*017c*/ 	.word	0x00000850


	//----- nvinfo : EIATTR_VRC_CTA_INIT_COUNT
	.align		4
.L_18:
        /*0180*/ 	.byte	0x02, 0x4a
	.zero		1
	.zero		1


	//----- nvinfo : EIATTR_EXIT_INSTR_OFFSETS
	.align		4
        /*0184*/ 	.byte	0x04, 0x1c
        /*0186*/ 	.short	(.L_20 - .L_19)


	//   ....[0]....
.L_19:
        /*0188*/ 	.word	0x00000990


	//   ....[1]....
        /*018c*/ 	.word	0x00000e40


	//----- nvinfo : EIATTR_CRS_STACK_SIZE
	.align		4
.L_20:
        /*0190*/ 	.byte	0x04, 0x1e
        /*0192*/ 	.short	(.L_22 - .L_21)
.L_21:
        /*0194*/ 	.word	0x00000000


	//----- nvinfo : EIATTR_CBANK_PARAM_SIZE
	.align		4
.L_22:
        /*0198*/ 	.byte	0x03, 0x19
        /*019a*/ 	.short	0x0010


	//----- nvinfo : EIATTR_PARAM_CBANK
	.align		4
        /*019c*/ 	.byte	0x04, 0x0a
        /*019e*/ 	.short	(.L_24 - .L_23)
	.align		4
.L_23:
        /*01a0*/ 	.word	index@(.nv.constant0._Z3sumPdS_)
        /*01a4*/ 	.short	0x0380
        /*01a6*/ 	.short	0x0010


	//----- nvinfo : EIATTR_SW_WAR
	.align		4
.L_24:
        /*01a8*/ 	.byte	0x04, 0x36
        /*01aa*/ 	.short	(.L_26 - .L_25)
.L_25:
        /*01ac*/ 	.word	0x00000008
.L_26:


//--------------------- .nv.callgraph             --------------------------
	.section	.nv.callgraph,"",@"SHT_CUDA_CALLGRAPH"
	.align	4
	.sectionentsize	8
	.align		4
        /*0000*/ 	.word	0x00000000
	.align		4
        /*0004*/ 	.word	0xffffffff
	.align		4
        /*0008*/ 	.word	0x00000000
	.align		4
        /*000c*/ 	.word	0xfffffffe
	.align		4
        /*0010*/ 	.word	0x00000000
	.align		4
        /*0014*/ 	.word	0xfffffffd
	.align		4
        /*0018*/ 	.word	0x00000000
	.align		4
        /*001c*/ 	.word	0xfffffffc


//--------------------- .nv.constant4             --------------------------
	.section	.nv.constant4,"a",@progbits
	.align	8
	.align		8
.nv.constant4:
        /*0000*/ 	.dword	d_z


//--------------------- .text._Z3sumPdS_          --------------------------
	.section	.text._Z3sumPdS_,"ax",@progbits
	.align	128
        .global         _Z3sumPdS_
        .type           _Z3sumPdS_,@function
        .size           _Z3sumPdS_,(.L_x_15 - _Z3sumPdS_)
        .other          _Z3sumPdS_,@"STO_CUDA_ENTRY STV_DEFAULT"
_Z3sumPdS_:
.text._Z3sumPdS_:
[----:B------:R-:W-:Y:S01]  /*0000*/  LDC R1, c[0x0][0x37c] ;  /* 0x0000df00ff017b82 */ /* 0x000fe20000000800 */
[----:B------:R-:W0:Y:S07]  /*0010*/  S2R R0, SR_TID.X ;  /* 0x0000000000007919 */ /* 0x000e2e0000002100 */
[----:B------:R-:W0:Y:S01]  /*0020*/  S2UR UR4, SR_CTAID.X ;  /* 0x00000000000479c3 */ /* 0x000e220000002500 */
[----:B------:R-:W1:Y:S01]  /*0030*/  LDCU.64 UR10, c[0x0][0x358] ;  /* 0x00006b00ff0a77ac */ /* 0x000e620008000a00 */
[----:B------:R-:W-:-:S02]  /*0040*/  CS2R R10, SRZ ;  /* 0x00000000000a7805 */ /* 0x000fc4000001ff00 */
[----:B------:R-:W-:-:S04]  /*0050*/  CS2R R8, SRZ ;  /* 0x0000000000087805 */ /* 0x000fc8000001ff00 */
[----:B------:R-:W0:Y:S02]  /*0060*/  LDC R3, c[0x0][0x360] ;  /* 0x0000d800ff037b82 */ /* 0x000e240000000800 */
[----:B0-----:R-:W-:-:S05]  /*0070*/  IMAD R2, R3, UR4, R0 ;  /* 0x0000000403027c24 */ /* 0x001fca000f8e0200 */
[----:B------:R-:W-:-:S13]  /*0080*/  ISETP.GT.AND P0, PT, R2, 0x4, PT ;  /* 0x000000040200780c */ /* 0x000fda0003f04270 */
[----:B------:R-:W0:Y:S08]  /*0090*/  @!P0 LDC.64 R6, c[0x0][0x380] ;  /* 0x0000e000ff068b82 */ /* 0x000e300000000a00 */
[----:B------:R-:W2:Y:S01]  /*00a0*/  @!P0 LDC.64 R14, c[0x0][0x388] ;  /* 0x0000e200ff0e8b82 */ /* 0x000ea20000000a00 */
[----:B0-----:R-:W-:-:S05]  /*00b0*/  @!P0 IMAD.WIDE R6, R2, 0x8, R6 ;  /* 0x0000000802068825 */ /* 0x001fca00078e0206 */
[----:B-1----:R0:W3:Y:S01]  /*00c0*/  @!P0 LDG.E.64 R10, desc[UR10][R6.64] ;  /* 0x0000000a060a8981 */ /* 0x0020e2000c1e1b00 */
[----:B--2---:R-:W-:-:S05]  /*00d0*/  @!P0 IMAD.WIDE R14, R2, 0x8, R14 ;  /* 0x00000008020e8825 */ /* 0x004fca00078e020e */
[----:B------:R-:W2:Y:S01]  /*00e0*/  @!P0 LDG.E.64 R8, desc[UR10][R14.64] ;  /* 0x0000000a0e088981 */ /* 0x000ea2000c1e1b00 */
[----:B------:R-:W1:Y:S01]  /*00f0*/  S2UR UR7, SR_CgaCtaId ;  /* 0x00000000000779c3 */ /* 0x000e620000008800 */
[----:B------:R-:W-:Y:S01]  /*0100*/  UMOV UR4, 0x400 ;  /* 0x0000040000047882 */ /* 0x000fe20000000000 */
[----:B------:R-:W-:Y:S01]  /*0110*/  ISETP.GE.AND P0, PT, R2, 0x5, PT ;  /* 0x000000050200780c */ /* 0x000fe20003f06270 */
[----:B------:R-:W-:Y:S02]  /*0120*/  UIADD3 UR5, UPT, UPT, UR4, 0x400, URZ ;  /* 0x0000040004057890 */ /* 0x000fe4000fffe0ff */
[----:B------:R-:W-:Y:S02]  /*0130*/  UIADD3 UR6, UPT, UPT, UR4, 0x800, URZ ;  /* 0x0000080004067890 */ /* 0x000fe4000fffe0ff */
[----:B-1----:R-:W-:Y:S02]  /*0140*/  ULEA UR8, UR7, UR4, 0x18 ;  /* 0x0000000407087291 */ /* 0x002fe4000f8ec0ff */
[----:B------:R-:W-:-:S02]  /*0150*/  UIADD3 UR4, UPT, UPT, UR4, 0xc00, URZ ;  /* 0x00000c0004047890 */ /* 0x000fc4000fffe0ff */
[----:B------:R-:W-:Y:S02]  /*0160*/  ULEA UR5, UR7, UR5, 0x18 ;  /* 0x0000000507057291 */ /* 0x000fe4000f8ec0ff */
[----:B------:R-:W-:Y:S02]  /*0170*/  ULEA UR6, UR7, UR6, 0x18 ;  /* 0x0000000607067291 */ /* 0x000fe4000f8ec0ff */
[----:B------:R-:W-:Y:S01]  /*0180*/  ULEA UR4, UR7, UR4, 0x18 ;  /* 0x0000000407047291 */ /* 0x000fe2000f8ec0ff */
[C---:B------:R-:W-:Y:S02]  /*0190*/  LEA R4, R0.reuse, UR8, 0x3 ;  /* 0x0000000800047c11 */ /* 0x040fe4000f8e18ff */
[C---:B------:R-:W-:Y:S02]  /*01a0*/  LEA R5, R0.reuse, UR5, 0x3 ;  /* 0x0000000500057c11 */ /* 0x040fe4000f8e18ff */
[C---:B0-----:R-:W-:Y:S02]  /*01b0*/  LEA R6, R0.reuse, UR6, 0x3 ;  /* 0x0000000600067c11 */ /* 0x041fe4000f8e18ff */
[----:B------:R-:W-:Y:S01]  /*01c0*/  LEA R7, R0, UR4, 0x3 ;  /* 0x0000000400077c11 */ /* 0x000fe2000f8e18ff */
[----:B---3--:R-:W-:-:S02]  /*01d0*/  DMUL R12, R10, R10 ;  /* 0x0000000a0a0c7228 */ /* 0x008fc40000000000 */
[----:B--2---:R-:W-:-:S08]  /*01e0*/  DMUL R16, R8, R10 ;  /* 0x0000000a08107228 */ /* 0x004fd00000000000 */
[----:B------:R-:W-:Y:S02]  /*01f0*/  FSEL R12, R12, RZ, !P0 ;  /* 0x000000ff0c0c7208 */ /* 0x000fe40004000000 */
[----:B------:R-:W-:Y:S02]  /*0200*/  FSEL R13, R13, RZ, !P0 ;  /* 0x000000ff0d0d7208 */ /* 0x000fe40004000000 */
[----:B------:R-:W-:Y:S02]  /*0210*/  FSEL R14, R16, RZ, !P0 ;  /* 0x000000ff100e7208 */ /* 0x000fe40004000000 */
[----:B------:R-:W-:Y:S02]  /*0220*/  FSEL R15, R17, RZ, !P0 ;  /* 0x000000ff110f7208 */ /* 0x000fe40004000000 */
[----:B------:R-:W-:Y:S01]  /*0230*/  ISETP.GE.U32.AND P0, PT, R3, 0x40, PT ;  /* 0x000000400300780c */ /* 0x000fe20003f06070 */
[----:B------:R0:W-:Y:S04]  /*0240*/  STS.64 [R4], R10 ;  /* 0x0000000a04007388 */ /* 0x0001e80000000a00 */
[----:B------:R0:W-:Y:S04]  /*0250*/  STS.64 [R5], R12 ;  /* 0x0000000c05007388 */ /* 0x0001e80000000a00 */
[----:B------:R0:W-:Y:S04]  /*0260*/  STS.64 [R6], R8 ;  /* 0x0000000806007388 */ /* 0x0001e80000000a00 */
[----:B------:R0:W-:Y:S01]  /*0270*/  STS.64 [R7], R14 ;  /* 0x0000000e07007388 */ /* 0x0001e20000000a00 */
[----:B------:R-:W-:Y:S06]  /*0280*/  BAR.SYNC.DEFER_BLOCKING 0x0 ;  /* 0x0000000000007b1d */ /* 0x000fec0000010000 */
[----:B------:R-:W-:Y:S05]  /*0290*/  @!P0 BRA `(.L_x_0) ;  /* 0x0000000000748947 */ /* 0x000fea0003800000 */
.L_x_3:
[----:B0-----:R-:W-:Y:S01]  /*02a0*/  SHF.R.U32.HI R9, RZ, 0x1, R3 ;  /* 0x00000001ff097819 */ /* 0x001fe20000011603 */
[----:B------:R-:W-:Y:S03]  /*02b0*/  BSSY.RECONVERGENT B0, `(.L_x_1) ;  /* 0x0000017000007945 */ /* 0x000fe60003800200 */
[----:B------:R-:W-:-:S13]  /*02c0*/  ISETP.GE.U32.AND P0, PT, R0, R9, PT ;  /* 0x000000090000720c */ /* 0x000fda0003f06070 */
[----:B------:R-:W-:Y:S05]  /*02d0*/  @P0 BRA `(.L_x_2) ;  /* 0x0000000000500947 */ /* 0x000fea0003800000 */
[C---:B------:R-:W-:Y:S01]  /*02e0*/  IMAD R8, R9.reuse, 0x8, R4 ;  /* 0x0000000809087824 */ /* 0x040fe200078e0204 */
[----:B------:R-:W-:Y:S01]  /*02f0*/  LDS.64 R12, [R4] ;  /* 0x00000000040c7984 */ /* 0x000fe20000000a00 */
[C---:B------:R-:W-:Y:S02]  /*0300*/  IMAD R18, R9.reuse, 0x8, R6 ;  /* 0x0000000809127824 */ /* 0x040fe400078e0206 */
[C---:B------:R-:W-:Y:S01]  /*0310*/  IMAD R19, R9.reuse, 0x8, R5 ;  /* 0x0000000809137824 */ /* 0x040fe200078e0205 */
[----:B------:R0:W1:Y:S02]  /*0320*/  LDS.64 R10, [R8] ;  /* 0x00000000080a7984 */ /* 0x0000640000000a00 */
[----:B0-----:R-:W-:Y:S01]  /*0330*/  IMAD R8, R9, 0x8, R7 ;  /* 0x0000000809087824 */ /* 0x001fe200078e0207 */
[----:B-1----:R-:W-:-:S07]  /*0340*/  DADD R10, R10, R12 ;  /* 0x000000000a0a7229 */ /* 0x002fce000000000c */
[----:B------:R-:W-:Y:S04]  /*0350*/  STS.64 [R4], R10 ;  /* 0x0000000a04007388 */ /* 0x000fe80000000a00 */
[----:B------:R-:W-:Y:S04]  /*0360*/  LDS.64 R12, [R18] ;  /* 0x00000000120c7984 */ /* 0x000fe80000000a00 */
[----:B------:R-:W0:Y:S02]  /*0370*/  LDS.64 R14, [R6] ;  /* 0x00000000060e7984 */ /* 0x000e240000000a00 */
[----:B0-----:R-:W-:-:S07]  /*0380*/  DADD R12, R12, R14 ;  /* 0x000000000c0c7229 */ /* 0x001fce000000000e */
        /* <DEDUP_REMOVED lines=8> */
[----:B------:R0:W-:Y:S04]  /*0410*/  STS.64 [R7], R10 ;  /* 0x0000000a07007388 */ /* 0x0001e80000000a00 */
.L_x_2:
[----:B------:R-:W-:Y:S05]  /*0420*/  BSYNC.RECONVERGENT B0 ;  /* 0x0000000000007941 */ /* 0x000fea0003800200 */
.L_x_1:
[----:B------:R-:W-:Y:S01]  /*0430*/  BAR.SYNC.DEFER_BLOCKING 0x0 ;  /* 0x0000000000007b1d */ /* 0x000fe20000010000 */
[----:B------:R-:W-:Y:S01]  /*0440*/  ISETP.GT.U32.AND P0, PT, R3, 0x7f, PT ;  /* 0x0000007f0300780c */ /* 0x000fe20003f04070 */
[----:B------:R-:W-:-:S12]  /*0450*/  IMAD.MOV.U32 R3, RZ, RZ, R9 ;  /* 0x000000ffff037224 */ /* 0x000fd800078e0009 */
[----:B------:R-:W-:Y:S05]  /*0460*/  @P0 BRA `(.L_x_3) ;  /* 0xfffffffc008c0947 */ /* 0x000fea000383ffff */
.L_x_0:
[----:B0-----:R-:W0:Y:S01]  /*0470*/  LDS.64 R10, [R7] ;  /* 0x00000000070a7984 */ /* 0x001e220000000a00 */
[----:B------:R-:W-:Y:S01]  /*0480*/  ISETP.NE.AND P0, PT, R0, RZ, PT ;  /* 0x000000ff0000720c */ /* 0x000fe20003f05270 */
[----:B------:R-:W-:Y:S01]  /*0490*/  BSSY.RECONVERGENT B0, `(.L_x_4) ;  /* 0x000004f000007945 */ /* 0x000fe20003800200 */
[----:B------:R-:W-:Y:S01]  /*04a0*/  ISETP.NE.AND P1, PT, R2, RZ, PT ;  /* 0x000000ff0200720c */ /* 0x000fe20003f25270 */
[----:B------:R-:W1:Y:S04]  /*04b0*/  LDS.64 R12, [R5] ;  /* 0x00000000050c7984 */ /* 0x000e680000000a00 */
[----:B------:R-:W2:Y:S04]  /*04c0*/  LDS.64 R14, [R4] ;  /* 0x00000000040e7984 */ /* 0x000ea80000000a00 */
[----:B------:R-:W3:Y:S04]  /*04d0*/  LDS.64 R16, [R6] ;  /* 0x0000000006107984 */ /* 0x000ee80000000a00 */
[----:B0-----:R-:W-:Y:S04]  /*04e0*/  SHFL.DOWN PT, R9, R11, 0x10, 0x1f ;  /* 0x0a001f000b097f89 */ /* 0x001fe800000e0000 */
[----:B------:R-:W0:Y:S04]  /*04f0*/  SHFL.DOWN PT, R8, R10, 0x10, 0x1f ;  /* 0x0a001f000a087f89 */ /* 0x000e2800000e0000 */
[----:B-1----:R-:W-:Y:S04]  /*0500*/  SHFL.DOWN PT, R23, R13, 0x10, 0x1f ;  /* 0x0a001f000d177f89 */ /* 0x002fe800000e0000 */
[----:B------:R-:W1:Y:S04]  /*0510*/  SHFL.DOWN PT, R22, R12, 0x10, 0x1f ;  /* 0x0a001f000c167f89 */ /* 0x000e6800000e0000 */
[----:B--2---:R-:W-:Y:S04]  /*0520*/  SHFL.DOWN PT, R21, R15, 0x10, 0x1f ;  /* 0x0a001f000f157f89 */ /* 0x004fe800000e0000 */
[----:B------:R-:W2:Y:S04]  /*0530*/  SHFL.DOWN PT, R20, R14, 0x10, 0x1f ;  /* 0x0a001f000e147f89 */ /* 0x000ea800000e0000 */
[----:B---3--:R-:W-:Y:S04]  /*0540*/  SHFL.DOWN PT, R19, R17, 0x10, 0x1f ;  /* 0x0a001f0011137f89 */ /* 0x008fe800000e0000 */
[----:B------:R-:W3:Y:S01]  /*0550*/  SHFL.DOWN PT, R18, R16, 0x10, 0x1f ;  /* 0x0a001f0010127f89 */ /* 0x000ee200000e0000 */
[----:B0-----:R-:W-:-:S02]  /*0560*/  DADD R8, R10, R8 ;  /* 0x000000000a087229 */ /* 0x001fc40000000008 */
[----:B-1----:R-:W-:-:S05]  /*0570*/  DADD R4, R12, R22 ;  /* 0x000000000c047229 */ /* 0x002fca0000000016 */
[----:B------:R-:W-:Y:S04]  /*0580*/  SHFL.DOWN PT, R7, R9, 0x8, 0x1f ;  /* 0x09001f0009077f89 */ /* 0x000fe800000e0000 */
[----:B------:R-:W0:Y:S01]  /*0590*/  SHFL.DOWN PT, R6, R8, 0x8, 0x1f ;  /* 0x09001f0008067f89 */ /* 0x000e2200000e0000 */
[----:B--2---:R-:W-:-:S03]  /*05a0*/  DADD R20, R14, R20 ;  /* 0x000000000e147229 */ /* 0x004fc60000000014 */
[----:B------:R-:W-:Y:S04]  /*05b0*/  SHFL.DOWN PT, R11, R5, 0x8, 0x1f ;  /* 0x09001f00050b7f89 */ /* 0x000fe800000e0000 */
[----:B------:R-:W1:Y:S01]  /*05c0*/  SHFL.DOWN PT, R10, R4, 0x8, 0x1f ;  /* 0x09001f00040a7f89 */ /* 0x000e6200000e0000 */
[----:B---3--:R-:W-:-:S03]  /*05d0*/  DADD R18, R16, R18 ;  /* 0x0000000010127229 */ /* 0x008fc60000000012 */
[----:B------:R-:W-:Y:S04]  /*05e0*/  SHFL.DOWN PT, R15, R21, 0x8, 0x1f ;  /* 0x09001f00150f7f89 */ /* 0x000fe800000e0000 */
[----:B------:R-:W2:Y:S04]  /*05f0*/  SHFL.DOWN PT, R14, R20, 0x8, 0x1f ;  /* 0x09001f00140e7f89 */ /* 0x000ea800000e0000 */
[----:B------:R-:W-:Y:S04]  /*0600*/  SHFL.DOWN PT, R13, R19, 0x8, 0x1f ;  /* 0x09001f00130d7f89 */ /* 0x000fe800000e0000 */
        /* <DEDUP_REMOVED lines=38> */
[----:B-1----:R-:W-:Y:S02]  /*0870*/  DADD R18, R10, R18 ;  /* 0x000000000a127229 */ /* 0x002fe40000000012 */
[----:B--2---:R-:W-:Y:S02]  /*0880*/  DADD R8, R14, R8 ;  /* 0x000000000e087229 */ /* 0x004fe40000000008 */
[----:B---3--:R-:W-:Y:S01]  /*0890*/  DADD R4, R12, R4 ;  /* 0x000000000c047229 */ /* 0x008fe20000000004 */
[----:B------:R-:W-:Y:S10]  /*08a0*/  @P0 BRA `(.L_x_5) ;  /* 0x0000000000340947 */ /* 0x000ff40003800000 */
[----:B------:R-:W0:Y:S01]  /*08b0*/  LDCU.64 UR6, c[0x4][URZ] ;  /* 0x01000000ff0677ac */ /* 0x000e220008000a00 */
[----:B------:R-:W1:Y:S01]  /*08c0*/  LDC.64 R2, c[0x4][RZ] ;  /* 0x01000000ff027b82 */ /* 0x000e620000000a00 */
[----:B------:R-:W-:Y:S01]  /*08d0*/  UMOV UR4, 0x8 ;  /* 0x0000000800047882 */ /* 0x000fe20000000000 */
[----:B------:R-:W-:Y:S02]  /*08e0*/  UMOV UR5, 0x0 ;  /* 0x0000000000057882 */ /* 0x000fe40000000000 */
[----:B0-----:R-:W-:-:S04]  /*08f0*/  UIMAD.WIDE.U32 UR4, UR6, 0x1, UR4 ;  /* 0x00000001060478a5 */ /* 0x001fc8000f8e0004 */
[----:B------:R-:W-:Y:S02]  /*0900*/  UIADD3 UR6, UPT, UPT, UR5, UR7, URZ ;  /* 0x0000000705067290 */ /* 0x000fe4000fffe0ff */
[----:B------:R-:W-:Y:S01]  /*0910*/  IMAD.U32 R7, RZ, RZ, UR5 ;  /* 0x00000005ff077e24 */ /* 0x000fe2000f8e00ff */
[----:B-1----:R0:W-:Y:S01]  /*0920*/  REDG.E.ADD.F64.RN.STRONG.GPU desc[UR10][R2.64], R8 ;  /* 0x00000008020079a6 */ /* 0x0021e2000c12ff0a */
[----:B------:R-:W-:Y:S02]  /*0930*/  IMAD.U32 R6, RZ, RZ, UR4 ;  /* 0x00000004ff067e24 */ /* 0x000fe4000f8e00ff */
[----:B------:R-:W-:-:S05]  /*0940*/  IMAD.U32 R7, RZ, RZ, UR6 ;  /* 0x00000006ff077e24 */ /* 0x000fca000f8e00ff */
[----:B------:R0:W-:Y:S04]  /*0950*/  REDG.E.ADD.F64.RN.STRONG.GPU desc[UR10][R6.64], R4 ;  /* 0x00000004060079a6 */ /* 0x0001e8000c12ff0a */
[----:B------:R0:W-:Y:S04]  /*0960*/  REDG.E.ADD.F64.RN.STRONG.GPU desc[UR10][R6.64+0x8], R18 ;  /* 0x00000812060079a6 */ /* 0x0001e8000c12ff0a */
[----:B------:R0:W-:Y:S02]  /*0970*/  REDG.E.ADD.F64.RN.STRONG.GPU desc[UR10][R6.64+0x10], R22 ;  /* 0x00001016060079a6 */ /* 0x0001e4000c12ff0a */
.L_x_5:
[----:B------:R-:W-:Y:S05]  /*0980*/  BSYNC.RECONVERGENT B0 ;  /* 0x0000000000007941 */ /* 0x000fea0003800200 */
.L_x_4:
[----:B------:R-:W-:Y:S05]  /*0990*/  @P1 EXIT ;  /* 0x000000000000194d */ /* 0x000fea0003800000 */
[----:B------:R-:W1:Y:S02]  /*09a0*/  LDC.64 R12, c[0x4][RZ] ;  /* 0x01000000ff0c7b82 */ /* 0x000e640000000a00 */
[----:B-1----:R-:W2:Y:S04]  /*09b0*/  LDG.E.64 R16, desc[UR10][R12.64] ;  /* 0x0000000a0c107981 */ /* 0x002ea8000c1e1b00 */
[----:B0-----:R-:W2:Y:S04]  /*09c0*/  LDG.E.64 R2, desc[UR10][R12.64+0x8] ;  /* 0x0000080a0c027981 */ /* 0x001ea8000c1e1b00 */
[----:B------:R0:W5:Y:S01]  /*09d0*/  LDG.E.64 R8, desc[UR10][R12.64+0x18] ;  /* 0x0000180a0c087981 */ /* 0x000162000c1e1b00 */
[----:B------:R-:W1:Y:S01]  /*09e0*/  MUFU.RCP64H R5, 5 ;  /* 0x4014000000057908 */ /* 0x000e620000001800 */
[----:B------:R-:W-:-:S02]  /*09f0*/  IMAD.MOV.U32 R10, RZ, RZ, 0x0 ;  /* 0x00000000ff0a7424 */ /* 0x000fc400078e00ff */
[----:B------:R-:W-:Y:S02]  /*0a00*/  IMAD.MOV.U32 R11, RZ, RZ, 0x40140000 ;  /* 0x40140000ff0b7424 */ /* 0x000fe400078e00ff */
[----:B------:R-:W-:-:S06]  /*0a10*/  IMAD.MOV.U32 R4, RZ, RZ, 0x1 ;  /* 0x00000001ff047424 */ /* 0x000fcc00078e00ff */
[----:B-1----:R-:W-:-:S08]  /*0a20*/  DFMA R6, R4, -R10, 1 ;  /* 0x3ff000000406742b */ /* 0x002fd0000000080a */
[----:B------:R-:W-:-:S08]  /*0a30*/  DFMA R6, R6, R6, R6 ;  /* 0x000000060606722b */ /* 0x000fd00000000006 */
[----:B------:R-:W-:-:S08]  /*0a40*/  DFMA R6, R4, R6, R4 ;  /* 0x000000060406722b */ /* 0x000fd00000000004 */
[----:B------:R-:W-:-:S08]  /*0a50*/  DFMA R4, R6, -R10, 1 ;  /* 0x3ff000000604742b */ /* 0x000fd0000000080a */
[----:B------:R-:W-:Y:S02]  /*0a60*/  DFMA R4, R6, R4, R6 ;  /* 0x000000040604722b */ /* 0x000fe40000000006 */
[----:B--2---:R-:W-:-:S08]  /*0a70*/  DMUL R10, R16, R2 ;  /* 0x00000002100a7228 */ /* 0x004fd00000000000 */
[----:B------:R-:W-:Y:S02]  /*0a80*/  DMUL R2, R10, R4 ;  /* 0x000000040a027228 */ /* 0x000fe40000000000 */
[----:B------:R-:W-:-:S06]  /*0a90*/  FSETP.GEU.AND P1, PT, |R11|, 6.5827683646048100446e-37, PT ;  /* 0x036000000b00780b */ /* 0x000fcc0003f2e200 */
[----:B------:R-:W-:-:S08]  /*0aa0*/  DFMA R6, R2, -5, R10 ;  /* 0xc01400000206782b */ /* 0x000fd0000000000a */
[----:B------:R-:W-:-:S10]  /*0ab0*/  DFMA R2, R4, R6, R2 ;  /* 0x000000060402722b */ /* 0x000fd40000000002 */
[----:B------:R-:W-:-:S05]  /*0ac0*/  FFMA R0, RZ, 2.3125, R3 ;  /* 0x40140000ff007823 */ /* 0x000fca0000000003 */
[----:B------:R-:W-:-:S13]  /*0ad0*/  FSETP.GT.AND P0, PT, |R0|, 1.469367938527859385e-39, PT ;  /* 0x001000000000780b */ /* 0x000fda0003f04200 */
[----:B0-----:R-:W-:Y:S05]  /*0ae0*/  @P0 BRA P1, `(.L_x_6) ;  /* 0x0000000000100947 */ /* 0x001fea0000800000 */
[----:B------:R-:W-:Y:S01]  /*0af0*/  IMAD.MOV.U32 R12, RZ, RZ, RZ ;  /* 0x000000ffff0c7224 */ /* 0x000fe200078e00ff */
[----:B------:R-:W-:Y:S01]  /*0b00*/  MOV R24, 0xb30 ;  /* 0x00000b3000187802 */ /* 0x000fe20000000f00 */
[----:B------:R-:W-:-:S07]  /*0b10*/  IMAD.MOV.U32 R13, RZ, RZ, 0x40140000 ;  /* 0x40140000ff0d7424 */ /* 0x000fce00078e00ff */
[----:B-----5:R-:W-:Y:S05]  /*0b20*/  CALL.REL.NOINC `($__internal_0_$__cuda_sm20_div_rn_f64_full) ;  /* 0x0000000000c87944 */ /* 0x020fea0003c00000 */
.L_x_6:
[----:B------:R-:W0:Y:S02]  /*0b30*/  LDC.64 R6, c[0x4][RZ] ;  /* 0x01000000ff067b82 */ /* 0x000e240000000a00 */
[----:B0-----:R-:W5:Y:S01]  /*0b40*/  LDG.E.64 R6, desc[UR10][R6.64+0x10] ;  /* 0x0000100a06067981 */ /* 0x001f62000c1e1b00 */
[----:B------:R-:W0:Y:S01]  /*0b50*/  MUFU.RCP64H R5, 5 ;  /* 0x4014000000057908 */ /* 0x000e220000001800 */
[----:B------:R-:W-:Y:S01]  /*0b60*/  IMAD.MOV.U32 R10, RZ, RZ, 0x0 ;  /* 0x00000000ff0a7424 */ /* 0x000fe200078e00ff */
[----:B-----5:R-:W-:Y:S01]  /*0b70*/  DADD R8, R8, -R2 ;  /* 0x0000000008087229 */ /* 0x020fe20000000802 */
[----:B------:R-:W-:Y:S02]  /*0b80*/  IMAD.MOV.U32 R11, RZ, RZ, 0x40140000 ;  /* 0x40140000ff0b7424 */ /* 0x000fe400078e00ff */
[----:B------:R-:W-:-:S06]  /*0b90*/  IMAD.MOV.U32 R4, RZ, RZ, 0x1 ;  /* 0x00000001ff047424 */ /* 0x000fcc00078e00ff */
[----:B0-----:R-:W-:-:S08]  /*0ba0*/  DFMA R12, R4, -R10, 1 ;  /* 0x3ff00000040c742b */ /* 0x001fd0000000080a */
[----:B------:R-:W-:-:S08]  /*0bb0*/  DFMA R12, R12, R12, R12 ;  /* 0x0000000c0c0c722b */ /* 0x000fd0000000000c */
[----:B------:R-:W-:-:S08]  /*0bc0*/  DFMA R12, R4, R12, R4 ;  /* 0x0000000c040c722b */ /* 0x000fd00000000004 */
[----:B------:R-:W-:Y:S02]  /*0bd0*/  DFMA R4, R12, -R10, 1 ;  /* 0x3ff000000c04742b */ /* 0x000fe4000000080a */
[----:B------:R-:W-:-:S06]  /*0be0*/  DMUL R10, R16, R16 ;  /* 0x00000010100a7228 */ /* 0x000fcc0000000000 */
[----:B------:R-:W-:-:S04]  /*0bf0*/  DFMA R14, R12, R4, R12 ;  /* 0x000000040c0e722b */ /* 0x000fc8000000000c */
[----:B------:R-:W-:-:S04]  /*0c00*/  FSETP.GEU.AND P1, PT, |R11|, 6.5827683646048100446e-37, PT ;  /* 0x036000000b00780b */ /* 0x000fc80003f2e200 */
[----:B------:R-:W-:-:S08]  /*0c10*/  DMUL R4, R14, R10 ;  /* 0x0000000a0e047228 */ /* 0x000fd00000000000 */
[----:B------:R-:W-:-:S08]  /*0c20*/  DFMA R12, R4, -5, R10 ;  /* 0xc0140000040c782b */ /* 0x000fd0000000000a */
[----:B------:R-:W-:-:S10]  /*0c30*/  DFMA R4, R14, R12, R4 ;  /* 0x0000000c0e04722b */ /* 0x000fd40000000004 */
[----:B------:R-:W-:-:S05]  /*0c40*/  FFMA R0, RZ, 2.3125, R5 ;  /* 0x40140000ff007823 */ /* 0x000fca0000000005 */
[----:B------:R-:W-:-:S13]  /*0c50*/  FSETP.GT.AND P0, PT, |R0|, 1.469367938527859385e-39, PT ;  /* 0x001000000000780b */ /* 0x000fda0003f04200 */
[----:B------:R-:W-:Y:S05]  /*0c60*/  @P0 BRA P1, `(.L_x_7) ;  /* 0x0000000000180947 */ /* 0x000fea0000800000 */
[----:B------:R-:W-:Y:S01]  /*0c70*/  IMAD.MOV.U32 R12, RZ, RZ, RZ ;  /* 0x000000ffff0c7224 */ /* 0x000fe200078e00ff */
[----:B------:R-:W-:Y:S01]  /*0c80*/  MOV R24, 0xcb0 ;  /* 0x00000cb000187802 */ /* 0x000fe20000000f00 */
[----:B------:R-:W-:-:S07]  /*0c90*/  IMAD.MOV.U32 R13, RZ, RZ, 0x40140000 ;  /* 0x40140000ff0d7424 */ /* 0x000fce00078e00ff */
[----:B------:R-:W-:Y:S05]  /*0ca0*/  CALL.REL.NOINC `($__internal_0_$__cuda_sm20_div_rn_f64_full) ;  /* 0x0000000000687944 */ /* 0x000fea0003c00000 */
[----:B------:R-:W-:Y:S02]  /*0cb0*/  IMAD.MOV.U32 R4, RZ, RZ, R2 ;  /* 0x000000ffff047224 */ /* 0x000fe400078e0002 */
[----:B------:R-:W-:-:S07]  /*0cc0*/  IMAD.MOV.U32 R5, RZ, RZ, R3 ;  /* 0x000000ffff057224 */ /* 0x000fce00078e0003 */
.L_x_7:
[----:B------:R-:W-:Y:S01]  /*0cd0*/  DADD R6, R6, -R4 ;  /* 0x0000000006067229 */ /* 0x000fe20000000804 */
[----:B------:R-:W-:Y:S01]  /*0ce0*/  IMAD.MOV.U32 R2, RZ, RZ, 0x1 ;  /* 0x00000001ff027424 */ /* 0x000fe200078e00ff */
[----:B------:R-:W-:-:S04]  /*0cf0*/  FSETP.GEU.AND P1, PT, |R9|, 6.5827683646048100446e-37, PT ;  /* 0x036000000900780b */ /* 0x000fc80003f2e200 */
[----:B------:R-:W0:Y:S02]  /*0d00*/  MUFU.RCP64H R3, R7 ;  /* 0x0000000700037308 */ /* 0x000e240000001800 */
[----:B0-----:R-:W-:-:S08]  /*0d10*/  DFMA R4, -R6, R2, 1 ;  /* 0x3ff000000604742b */ /* 0x001fd00000000102 */
[----:B------:R-:W-:-:S08]  /*0d20*/  DFMA R4, R4, R4, R4 ;  /* 0x000000040404722b */ /* 0x000fd00000000004 */
[----:B------:R-:W-:-:S08]  /*0d30*/  DFMA R4, R2, R4, R2 ;  /* 0x000000040204722b */ /* 0x000fd00000000002 */
[----:B------:R-:W-:-:S08]  /*0d40*/  DFMA R2, -R6, R4, 1 ;  /* 0x3ff000000602742b */ /* 0x000fd00000000104 */
[----:B------:R-:W-:-:S08]  /*0d50*/  DFMA R2, R4, R2, R4 ;  /* 0x000000020402722b */ /* 0x000fd00000000004 */
[----:B------:R-:W-:-:S08]  /*0d60*/  DMUL R4, R8, R2 ;  /* 0x0000000208047228 */ /* 0x000fd00000000000 */
[----:B------:R-:W-:-:S08]  /*0d70*/  DFMA R10, -R6, R4, R8 ;  /* 0x00000004060a722b */ /* 0x000fd00000000108 */
[----:B------:R-:W-:-:S10]  /*0d80*/  DFMA R2, R2, R10, R4 ;  /* 0x0000000a0202722b */ /* 0x000fd40000000004 */
[----:B------:R-:W-:-:S05]  /*0d90*/  FFMA R0, RZ, R7, R3 ;  /* 0x00000007ff007223 */ /* 0x000fca0000000003 */
[----:B------:R-:W-:-:S13]  /*0da0*/  FSETP.GT.AND P0, PT, |R0|, 1.469367938527859385e-39, PT ;  /* 0x001000000000780b */ /* 0x000fda0003f04200 */
[----:B------:R-:W-:Y:S05]  /*0db0*/  @P0 BRA P1, `(.L_x_8) ;  /* 0x0000000000180947 */ /* 0x000fea0000800000 */
[----:B------:R-:W-:Y:S01]  /*0dc0*/  IMAD.MOV.U32 R10, RZ, RZ, R8 ;  /* 0x000000ffff0a7224 */ /* 0x000fe200078e0008 */
[----:B------:R-:W-:Y:S01]  /*0dd0*/  MOV R24, 0xe20 ;  /* 0x00000e2000187802 */ /* 0x000fe20000000f00 */
[----:B------:R-:W-:Y:S02]  /*0de0*/  IMAD.MOV.U32 R11, RZ, RZ, R9 ;  /* 0x000000ffff0b7224 */ /* 0x000fe400078e0009 */
[----:B------:R-:W-:Y:S02]  /*0df0*/  IMAD.MOV.U32 R12, RZ, RZ, R6 ;  /* 0x000000ffff0c7224 */ /* 0x000fe400078e0006 */
[----:B------:R-:W-:-:S07]  /*0e00*/  IMAD.MOV.U32 R13, RZ, RZ, R7 ;  /* 0x000000ffff0d7224 */ /* 0x000fce00078e0007 */
[----:B------:R-:W-:Y:S05]  /*0e10*/  CALL.REL.NOINC `($__internal_0_$__cuda_sm20_div_rn_f64_full) ;  /* 0x00000000000c7944 */ /* 0x000fea0003c00000 */
.L_x_8:
[----:B------:R-:W0:Y:S02]  /*0e20*/  LDC.64 R4, c[0x4][RZ] ;  /* 0x01000000ff047b82 */ /* 0x000e240000000a00 */
[----:B0-----:R-:W-:Y:S01]  /*0e30*/  STG.E.64 desc[UR10][R4.64+0x20], R2 ;  /* 0x0000200204007986 */ /* 0x001fe2000c101b0a */
[----:B------:R-:W-:Y:S05]  /*0e40*/  EXIT ;  /* 0x000000000000794d */ /* 0x000fea0003800000 */
        .weak           $__internal_0_$__cuda_sm20_div_rn_f64_full
        .type           $__internal_0_$__cuda_sm20_div_rn_f64_full,@function
        .size           $__internal_0_$__cuda_sm20_div_rn_f64_full,(.L_x_15 - $__internal_0_$__cuda_sm20_div_rn_f64_full)
$__internal_0_$__cuda_sm20_div_rn_f64_full:
[C---:B------:R-:W-:Y:S01]  /*0e50*/  FSETP.GEU.AND P0, PT, |R13|.reuse, 1.469367938527859385e-39, PT ;  /* 0x001000000d00780b */ /* 0x040fe20003f0e200 */
[----:B------:R-:W-:Y:S01]  /*0e60*/  IMAD.MOV.U32 R2, RZ, RZ, 0x1 ;  /* 0x00000001ff027424 */ /* 0x000fe200078e00ff */
[C---:B------:R-:W-:Y:S01]  /*0e70*/  LOP3.LUT R14, R13.reuse, 0x800fffff, RZ, 0xc0, !PT ;  /* 0x800fffff0d0e7812 */ /* 0x040fe200078ec0ff */
[----:B------:R-:W-:Y:S01]  /*0e80*/  IMAD.MOV.U32 R0, RZ, RZ, 0x1ca00000 ;  /* 0x1ca00000ff007424 */ /* 0x000fe200078e00ff */
[----:B------:R-:W-:Y:S02]  /*0e90*/  LOP3.LUT R26, R13, 0x7ff00000, RZ, 0xc0, !PT ;  /* 0x7ff000000d1a7812 */ /* 0x000fe400078ec0ff */
[----:B------:R-:W-:Y:S01]  /*0ea0*/  LOP3.LUT R15, R14, 0x3ff00000, RZ, 0xfc, !PT ;  /* 0x3ff000000e0f7812 */ /* 0x000fe200078efcff */
[----:B------:R-:W-:Y:S01]  /*0eb0*/  IMAD.MOV.U32 R14, RZ, RZ, R12 ;  /* 0x000000ffff0e7224 */ /* 0x000fe200078e000c */
[----:B------:R-:W-:-:S04]  /*0ec0*/  LOP3.LUT R22, R11, 0x7ff00000, RZ, 0xc0, !PT ;  /* 0x7ff000000b167812 */ /* 0x000fc800078ec0ff */
[----:B------:R-:W-:Y:S01]  /*0ed0*/  ISETP.GE.U32.AND P1, PT, R22, R26, PT ;  /* 0x0000001a1600720c */ /* 0x000fe20003f26070 */
[----:B------:R-:W-:Y:S01]  /*0ee0*/  @!P0 DMUL R14, R12, 8.98846567431157953865e+307 ;  /* 0x7fe000000c0e8828 */ /* 0x000fe20000000000 */
[----:B------:R-:W-:-:S05]  /*0ef0*/  IMAD.MOV.U32 R23, RZ, RZ, R22 ;  /* 0x000000ffff177224 */ /* 0x000fca00078e0016 */
[----:B------:R-:W0:Y:S02]  /*0f00*/  MUFU.RCP64H R3, R15 ;  /* 0x0000000f00037308 */ /* 0x000e240000001800 */
[----:B0-----:R-:W-:-:S08]  /*0f10*/  DFMA R4, R2, -R14, 1 ;  /* 0x3ff000000204742b */ /* 0x001fd0000000080e */
[----:B------:R-:W-:-:S08]  /*0f20*/  DFMA R4, R4, R4, R4 ;  /* 0x000000040404722b */ /* 0x000fd00000000004 */
[----:B------:R-:W-:Y:S01]  /*0f30*/  DFMA R2, R2, R4, R2 ;  /* 0x000000040202722b */ /* 0x000fe20000000002 */
[----:B------:R-:W-:Y:S01]  /*0f40*/  SEL R5, R0, 0x63400000, !P1 ;  /* 0x6340000000057807 */ /* 0x000fe20004800000 */
[----:B------:R-:W-:Y:S01]  /*0f50*/  IMAD.MOV.U32 R4, RZ, RZ, R10 ;  /* 0x000000ffff047224 */ /* 0x000fe200078e000a */
[----:B------:R-:W-:Y:S02]  /*0f60*/  FSETP.GEU.AND P1, PT, |R11|, 1.469367938527859385e-39, PT ;  /* 0x001000000b00780b */ /* 0x000fe40003f2e200 */
[----:B------:R-:W-:-:S03]  /*0f70*/  LOP3.LUT R5, R5, 0x800fffff, R11, 0xf8, !PT ;  /* 0x800fffff05057812 */ /* 0x000fc600078ef80b */
[----:B------:R-:W-:-:S08]  /*0f80*/  DFMA R18, R2, -R14, 1 ;  /* 0x3ff000000212742b */ /* 0x000fd0000000080e */
[----:B------:R-:W-:Y:S01]  /*0f90*/  DFMA R2, R2, R18, R2 ;  /* 0x000000120202722b */ /* 0x000fe20000000002 */
[----:B------:R-:W-:Y:S10]  /*0fa0*/  @P1 BRA `(.L_x_9) ;  /* 0x0000000000201947 */ /* 0x000ff40003800000 */
[----:B------:R-:W-:Y:S01]  /*0fb0*/  LOP3.LUT R19, R13, 0x7ff00000, RZ, 0xc0, !PT ;  /* 0x7ff000000d137812 */ /* 0x000fe200078ec0ff */
[----:B------:R-:W-:-:S03]  /*0fc0*/  IMAD.MOV.U32 R18, RZ, RZ, RZ ;  /* 0x000000ffff127224 */ /* 0x000fc600078e00ff */
[----:B------:R-:W-:-:S04]  /*0fd0*/  ISETP.GE.U32.AND P1, PT, R22, R19, PT ;  /* 0x000000131600720c */ /* 0x000fc80003f26070 */
[----:B------:R-:W-:-:S04]  /*0fe0*/  SEL R19, R0, 0x63400000, !P1 ;  /* 0x6340000000137807 */ /* 0x000fc80004800000 */
[----:B------:R-:W-:-:S04]  /*0ff0*/  LOP3.LUT R19, R19, 0x80000000, R11, 0xf8, !PT ;  /* 0x8000000013137812 */ /* 0x000fc800078ef80b */
[----:B------:R-:W-:-:S06]  /*1000*/  LOP3.LUT R19, R19, 0x100000, RZ, 0xfc, !PT ;  /* 0x0010000013137812 */ /* 0x000fcc00078efcff */
[----:B------:R-:W-:-:S10]  /*1010*/  DFMA R4, R4, 2, -R18 ;  /* 0x400000000404782b */ /* 0x000fd40000000812 */
[----:B------:R-:W-:-:S07]  /*1020*/  LOP3.LUT R23, R5, 0x7ff00000, RZ, 0xc0, !PT ;  /* 0x7ff0000005177812 */ /* 0x000fce00078ec0ff */
.L_x_9:
[----:B------:R-:W-:Y:S01]  /*1030*/  @!P0 LOP3.LUT R26, R15, 0x7ff00000, RZ, 0xc0, !PT ;  /* 0x7ff000000f1a8812 */ /* 0x000fe200078ec0ff */
[----:B------:R-:W-:Y:S01]  /*1040*/  VIADD R25, R23, 0xffffffff ;  /* 0xffffffff17197836 */ /* 0x000fe20000000000 */
[----:B------:R-:W-:-:S03]  /*1050*/  DMUL R18, R2, R4 ;  /* 0x0000000402127228 */ /* 0x000fc60000000000 */
[----:B------:R-:W-:Y:S01]  /*1060*/  VIADD R27, R26, 0xffffffff ;  /* 0xffffffff1a1b7836 */ /* 0x000fe20000000000 */
[----:B------:R-:W-:-:S04]  /*1070*/  ISETP.GT.U32.AND P0, PT, R25, 0x7feffffe, PT ;  /* 0x7feffffe1900780c */ /* 0x000fc80003f04070 */
[----:B------:R-:W-:Y:S01]  /*1080*/  ISETP.GT.U32.OR P0, PT, R27, 0x7feffffe, P0 ;  /* 0x7feffffe1b00780c */ /* 0x000fe20000704470 */
[----:B------:R-:W-:-:S08]  /*1090*/  DFMA R20, R18, -R14, R4 ;  /* 0x8000000e1214722b */ /* 0x000fd00000000004 */
[----:B------:R-:W-:-:S04]  /*10a0*/  DFMA R20, R2, R20, R18 ;  /* 0x000000140214722b */ /* 0x000fc80000000012 */
[----:B------:R-:W-:Y:S07]  /*10b0*/  @P0 BRA `(.L_x_10) ;  /* 0x00000000006c0947 */ /* 0x000fee0003800000 */
[----:B------:R-:W-:Y:S01]  /*10c0*/  LOP3.LUT R3, R13, 0x7ff00000, RZ, 0xc0, !PT ;  /* 0x7ff000000d037812 */ /* 0x000fe200078ec0ff */
[----:B------:R-:W-:-:S03]  /*10d0*/  IMAD.MOV.U32 R10, RZ, RZ, RZ ;  /* 0x000000ffff0a7224 */ /* 0x000fc600078e00ff */
[CC--:B------:R-:W-:Y:S02]  /*10e0*/  VIADDMNMX R2, R22.reuse, -R3.reuse, 0xb9600000, !PT ;  /* 0xb960000016027446 */ /* 0x0c0fe40007800903 */
[----:B------:R-:W-:Y:S02]  /*10f0*/  ISETP.GE.U32.AND P0, PT, R22, R3, PT ;  /* 0x000000031600720c */ /* 0x000fe40003f06070 */
[----:B------:R-:W-:Y:S02]  /*1100*/  VIMNMX R2, PT, PT, R2, 0x46a00000, PT ;  /* 0x46a0000002027848 */ /* 0x000fe40003fe0100 */
[----:B------:R-:W-:-:S05]  /*1110*/  SEL R3, R0, 0x63400000, !P0 ;  /* 0x6340000000037807 */ /* 0x000fca0004000000 */
[----:B------:R-:W-:-:S04]  /*1120*/  IMAD.IADD R0, R2, 0x1, -R3 ;  /* 0x0000000102007824 */ /* 0x000fc800078e0a03 */
[----:B------:R-:W-:-:S06]  /*1130*/  VIADD R11, R0, 0x7fe00000 ;  /* 0x7fe00000000b7836 */ /* 0x000fcc0000000000 */
[----:B------:R-:W-:-:S10]  /*1140*/  DMUL R2, R20, R10 ;  /* 0x0000000a14027228 */ /* 0x000fd40000000000 */
[----:B------:R-:W-:-:S13]  /*1150*/  FSETP.GTU.AND P0, PT, |R3|, 1.469367938527859385e-39, PT ;  /* 0x001000000300780b */ /* 0x000fda0003f0c200 */
[----:B------:R-:W-:Y:S05]  /*1160*/  @P0 BRA `(.L_x_11) ;  /* 0x0000000000940947 */ /* 0x000fea0003800000 */
[----:B------:R-:W-:Y:S01]  /*1170*/  DFMA R4, R20, -R14, R4 ;  /* 0x8000000e1404722b */ /* 0x000fe20000000004 */
[----:B------:R-:W-:-:S09]  /*1180*/  IMAD.MOV.U32 R10, RZ, RZ, RZ ;  /* 0x000000ffff0a7224 */ /* 0x000fd200078e00ff */
[C---:B------:R-:W-:Y:S02]  /*1190*/  FSETP.NEU.AND P0, PT, R5.reuse, RZ, PT ;  /* 0x000000ff0500720b */ /* 0x040fe40003f0d000 */
[----:B------:R-:W-:-:S04]  /*11a0*/  LOP3.LUT R13, R5, 0x80000000, R13, 0x48, !PT ;  /* 0x80000000050d7812 */ /* 0x000fc800078e480d */
[----:B------:R-:W-:-:S07]  /*11b0*/  LOP3.LUT R11, R13, R11, RZ, 0xfc, !PT ;  /* 0x0000000b0d0b7212 */ /* 0x000fce00078efcff */
[----:B------:R-:W-:Y:S05]  /*11c0*/  @!P0 BRA `(.L_x_11) ;  /* 0x00000000007c8947 */ /* 0x000fea0003800000 */
[----:B------:R-:W-:Y:S01]  /*11d0*/  IMAD.MOV R5, RZ, RZ, -R0 ;  /* 0x000000ffff057224 */ /* 0x000fe200078e0a00 */
[----:B------:R-:W-:Y:S01]  /*11e0*/  DMUL.RP R10, R20, R10 ;  /* 0x0000000a140a7228 */ /* 0x000fe20000008000 */
[----:B------:R-:W-:-:S06]  /*11f0*/  IMAD.MOV.U32 R4, RZ, RZ, RZ ;  /* 0x000000ffff047224 */ /* 0x000fcc00078e00ff */
[----:B------:R-:W-:-:S03]  /*1200*/  DFMA R4, R2, -R4, R20 ;  /* 0x800000040204722b */ /* 0x000fc60000000014 */
[----:B------:R-:W-:-:S03]  /*1210*/  LOP3.LUT R13, R11, R13, RZ, 0x3c, !PT ;  /* 0x0000000d0b0d7212 */ /* 0x000fc600078e3cff */
[----:B------:R-:W-:-:S04]  /*1220*/  IADD3 R4, PT, PT, -R0, -0x43300000, RZ ;  /* 0xbcd0000000047810 */ /* 0x000fc80007ffe1ff */
[----:B------:R-:W-:-:S04]  /*1230*/  FSETP.NEU.AND P0, PT, |R5|, R4, PT ;  /* 0x000000040500720b */ /* 0x000fc80003f0d200 */
[----:B------:R-:W-:Y:S02]  /*1240*/  FSEL R2, R10, R2, !P0 ;  /* 0x000000020a027208 */ /* 0x000fe40004000000 */
[----:B------:R-:W-:Y:S01]  /*1250*/  FSEL R3, R13, R3, !P0 ;  /* 0x000000030d037208 */ /* 0x000fe20004000000 */
[----:B------:R-:W-:Y:S06]  /*1260*/  BRA `(.L_x_11) ;  /* 0x0000000000547947 */ /* 0x000fec0003800000 */
.L_x_10:
[----:B------:R-:W-:-:S14]  /*1270*/  DSETP.NAN.AND P0, PT, R10, R10, PT ;  /* 0x0000000a0a00722a */ /* 0x000fdc0003f08000 */
[----:B------:R-:W-:Y:S05]  /*1280*/  @P0 BRA `(.L_x_12) ;  /* 0x0000000000440947 */ /* 0x000fea0003800000 */
[----:B------:R-:W-:-:S14]  /*1290*/  DSETP.NAN.AND P0, PT, R12, R12, PT ;  /* 0x0000000c0c00722a */ /* 0x000fdc0003f08000 */
[----:B------:R-:W-:Y:S05]  /*12a0*/  @P0 BRA `(.L_x_13) ;  /* 0x0000000000300947 */ /* 0x000fea0003800000 */
[----:B------:R-:W-:Y:S01]  /*12b0*/  ISETP.NE.AND P0, PT, R23, R26, PT ;  /* 0x0000001a1700720c */ /* 0x000fe20003f05270 */
[----:B------:R-:W-:Y:S02]  /*12c0*/  IMAD.MOV.U32 R2, RZ, RZ, 0x0 ;  /* 0x00000000ff027424 */ /* 0x000fe400078e00ff */
[----:B------:R-:W-:-:S10]  /*12d0*/  IMAD.MOV.U32 R3, RZ, RZ, -0x80000 ;  /* 0xfff80000ff037424 */ /* 0x000fd400078e00ff */
[----:B------:R-:W-:Y:S05]  /*12e0*/  @!P0 BRA `(.L_x_11) ;  /* 0x0000000000348947 */ /* 0x000fea0003800000 */
[----:B------:R-:W-:Y:S02]  /*12f0*/  ISETP.NE.AND P0, PT, R23, 0x7ff00000, PT ;  /* 0x7ff000001700780c */ /* 0x000fe40003f05270 */
[----:B------:R-:W-:Y:S02]  /*1300*/  LOP3.LUT R3, R11, 0x80000000, R13, 0x48, !PT ;  /* 0x800000000b037812 */ /* 0x000fe400078e480d */
[----:B------:R-:W-:-:S13]  /*1310*/  ISETP.EQ.OR P0, PT, R26, RZ, !P0 ;  /* 0x000000ff1a00720c */ /* 0x000fda0004702670 */
[----:B------:R-:W-:Y:S01]  /*1320*/  @P0 LOP3.LUT R0, R3, 0x7ff00000, RZ, 0xfc, !PT ;  /* 0x7ff0000003000812 */ /* 0x000fe200078efcff */
[----:B------:R-:W-:Y:S02]  /*1330*/  @!P0 IMAD.MOV.U32 R2, RZ, RZ, RZ ;  /* 0x000000ffff028224 */ /* 0x000fe400078e00ff */
[----:B------:R-:W-:Y:S02]  /*1340*/  @P0 IMAD.MOV.U32 R2, RZ, RZ, RZ ;  /* 0x000000ffff020224 */ /* 0x000fe400078e00ff */
[----:B------:R-:W-:Y:S01]  /*1350*/  @P0 IMAD.MOV.U32 R3, RZ, RZ, R0 ;  /* 0x000000ffff030224 */ /* 0x000fe200078e0000 */
[----:B------:R-:W-:Y:S06]  /*1360*/  BRA `(.L_x_11) ;  /* 0x0000000000147947 */ /* 0x000fec0003800000 */
.L_x_13:
[----:B------:R-:W-:Y:S01]  /*1370*/  LOP3.LUT R3, R13, 0x80000, RZ, 0xfc, !PT ;  /* 0x000800000d037812 */ /* 0x000fe200078efcff */
[----:B------:R-:W-:Y:S01]  /*1380*/  IMAD.MOV.U32 R2, RZ, RZ, R12 ;  /* 0x000000ffff027224 */ /* 0x000fe200078e000c */
[----:B------:R-:W-:Y:S06]  /*1390*/  BRA `(.L_x_11) ;  /* 0x0000000000087947 */ /* 0x000fec0003800000 */
.L_x_12:
[----:B------:R-:W-:Y:S01]  /*13a0*/  LOP3.LUT R3, R11, 0x80000, RZ, 0xfc, !PT ;  /* 0x000800000b037812 */ /* 0x000fe200078efcff */
[----:B------:R-:W-:-:S07]  /*13b0*/  IMAD.MOV.U32 R2, RZ, RZ, R10 ;  /* 0x000000ffff027224 */ /* 0x000fce00078e000a */
.L_x_11:
[----:B------:R-:W-:-:S04]  /*13c0*/  IMAD.MOV.U32 R25, RZ, RZ, 0x0 ;  /* 0x00000000ff197424 */ /* 0x000fc800078e00ff */
[----:B------:R-:W-:Y:S05]  /*13d0*/  RET.REL.NODEC R24 `(_Z3sumPdS_) ;  /* 0xffffffec18087950 */ /* 0x000fea0003c3ffff */
.L_x_14:
[----:B------:R-:W-:-:S00]  /*13e0*/  BRA `(.L_x_14) ;  /* 0xfffffffc00fc7947 */ /* 0x000fc0000383ffff */
[----:B------:R-:W-:-:S00]  /*13f0*/  NOP ;  /* 0x0000000000007918 */ /* 0x000fc00000000000 */
        /* <DEDUP_REMOVED lines=8> */
.L_x_15:


//--------------------- .nv.shared._Z3sumPdS_     --------------------------
	.section	.nv.shared._Z3sumPdS_,"aw",@nobits
	.sectionflags	@""
	.align	8
.nv.shared._Z3sumPdS_:
	.zero		5120


//--------------------- .nv.shared.reserved.0     --------------------------
	.section	.nv.shared.reserved.0,"aw",@nobits
	.weak		__nv_reservedSMEM_offset_0_alias
	.size		__nv_reservedSMEM_offset_0_alias, 0, 64
	.other		__nv_reservedSMEM_offset_0_alias,@"STO_CUDA_RESERVED_SHARED STV_DEFAULT"
__nv_reservedSMEM_offset_0_alias:
	.zero		0
	.zero		64


//--------------------- .nv.global                --------------------------
	.section	.nv.global,"aw",@nobits
	.align	8
.nv.global:
	.type		d_z,@object
	.size		d_z,(.L_0 - d_z)
d_z:
	.zero		80
.L_0:


//--------------------- .nv.constant0._Z3sumPdS_  --------------------------
	.section	.nv.constant0._Z3sumPdS_,"a",@progbits
	.sectionflags	@""
	.align	4
.nv.constant0._Z3sumPdS_:
	.zero		912


//--------------------- SYMBOLS --------------------------

	.type		.nv.reservedSmem.offset0,@object
	.size		.nv.reservedSmem.offset0,0x4
	.type		.nv.reservedSmem.cap,@object
	.size		.nv.reservedSmem.cap,0x4
